	.headerflags	@"EF_CUDA_TEXMODE_UNIFIED EF_CUDA_64BIT_ADDRESS EF_CUDA_ACCELERATORS EF_CUDA_SM90 EF_CUDA_VIRTUAL_SM(EF_CUDA_SM90)"
	.elftype	@"ET_EXEC"


//--------------------- .nv.info                  --------------------------
	.section	.nv.info,"",@"SHT_CUDA_INFO"
	.align	4


	//----- nvinfo : EIATTR_REGCOUNT
	.align		4
        /*0000*/ 	.byte	0x04, 0x2f
        /*0002*/ 	.short	(.L_3 - .L_2)
	.align		4
.L_2:
        /*0004*/ 	.word	index@(triton_poi_fused__native_batch_norm_legit_no_training_add_65)
        /*0008*/ 	.word	0x00000020


	//----- nvinfo : EIATTR_MIN_STACK_SIZE
	.align		4
.L_3:
        /*000c*/ 	.byte	0x04, 0x12
        /*000e*/ 	.short	(.L_5 - .L_4)
	.align		4
.L_4:
        /*0010*/ 	.word	index@(triton_poi_fused__native_batch_norm_legit_no_training_add_65)
        /*0014*/ 	.word	0x00000000


	//----- nvinfo : EIATTR_FRAME_SIZE
	.align		4
.L_5:
        /*0018*/ 	.byte	0x04, 0x11
        /*001a*/ 	.short	(.L_7 - .L_6)
	.align		4
.L_6:
        /*001c*/ 	.word	index@(triton_poi_fused__native_batch_norm_legit_no_training_add_65)
        /*0020*/ 	.word	0x00000000


	//----- nvinfo : EIATTR_MIN_STACK_SIZE
	.align		4
.L_7:
        /*0024*/ 	.byte	0x04, 0x12
        /*0026*/ 	.short	(.L_9 - .L_8)
	.align		4
.L_8:
        /*0028*/ 	.word	index@(triton_poi_fused__native_batch_norm_legit_no_training_add_65)
        /*002c*/ 	.word	0x00000000
.L_9:


//--------------------- .nv.info.triton_poi_fused__native_batch_norm_legit_no_training_add_65 --------------------------
	.section	.nv.info.triton_poi_fused__native_batch_norm_legit_no_training_add_65,"",@"SHT_CUDA_INFO"
	.sectionflags	@""
	.align	4


	//----- nvinfo : EIATTR_CUDA_API_VERSION
	.align		4
        /*0000*/ 	.byte	0x04, 0x37
        /*0002*/ 	.short	(.L_11 - .L_10)
.L_10:
        /*0004*/ 	.word	0x0000007c


	//----- nvinfo : EIATTR_KPARAM_INFO
	.align		4
.L_11:
        /*0008*/ 	.byte	0x04, 0x17
        /*000a*/ 	.short	(.L_13 - .L_12)
.L_12:
        /*000c*/ 	.word	0x00000000
        /*0010*/ 	.short	0x000b
        /*0012*/ 	.short	0x0058
        /*0014*/ 	.byte	0x00, 0xf0, 0x11, 0x00


	//----- nvinfo : EIATTR_KPARAM_INFO
	.align		4
.L_13:
        /*0018*/ 	.byte	0x04, 0x17
        /*001a*/ 	.short	(.L_15 - .L_14)
.L_14:
        /*001c*/ 	.word	0x00000000
        /*0020*/ 	.short	0x000a
        /*0022*/ 	.short	0x0050
        /*0024*/ 	.byte	0x00, 0xf4, 0x21, 0x00


	//----- nvinfo : EIATTR_KPARAM_INFO
	.align		4
.L_15:
        /*0028*/ 	.byte	0x04, 0x17
        /*002a*/ 	.short	(.L_17 - .L_16)
.L_16:
        /*002c*/ 	.word	0x00000000
        /*0030*/ 	.short	0x0009
        /*0032*/ 	.short	0x0048
        /*0034*/ 	.byte	0x00, 0xf4, 0x21, 0x00


	//----- nvinfo : EIATTR_KPARAM_INFO
	.align		4
.L_17:
        /*0038*/ 	.byte	0x04, 0x17
        /*003a*/ 	.short	(.L_19 - .L_18)
.L_18:
        /*003c*/ 	.word	0x00000000
        /*0040*/ 	.short	0x0008
        /*0042*/ 	.short	0x0040
        /*0044*/ 	.byte	0x00, 0xf4, 0x21, 0x00


	//----- nvinfo : EIATTR_KPARAM_INFO
	.align		4
.L_19:
        /*0048*/ 	.byte	0x04, 0x17
        /*004a*/ 	.short	(.L_21 - .L_20)
.L_20:
        /*004c*/ 	.word	0x00000000
        /*0050*/ 	.short	0x0007
        /*0052*/ 	.short	0x0038
        /*0054*/ 	.byte	0x00, 0xf4, 0x21, 0x00


	//----- nvinfo : EIATTR_KPARAM_INFO
	.align		4
.L_21:
        /*0058*/ 	.byte	0x04, 0x17
        /*005a*/ 	.short	(.L_23 - .L_22)
.L_22:
        /*005c*/ 	.word	0x00000000
        /*0060*/ 	.short	0x0006
        /*0062*/ 	.short	0x0030
        /*0064*/ 	.byte	0x00, 0xf4, 0x21, 0x00


	//----- nvinfo : EIATTR_KPARAM_INFO
	.align		4
.L_23:
        /*0068*/ 	.byte	0x04, 0x17
        /*006a*/ 	.short	(.L_25 - .L_24)
.L_24:
        /*006c*/ 	.word	0x00000000
        /*0070*/ 	.short	0x0005
        /*0072*/ 	.short	0x0028
        /*0074*/ 	.byte	0x00, 0xf4, 0x21, 0x00


	//----- nvinfo : EIATTR_KPARAM_INFO
	.align		4
.L_25:
        /*0078*/ 	.byte	0x04, 0x17
        /*007a*/ 	.short	(.L_27 - .L_26)
.L_26:
        /*007c*/ 	.word	0x00000000
        /*0080*/ 	.short	0x0004
        /*0082*/ 	.short	0x0020
        /*0084*/ 	.byte	0x00, 0xf4, 0x21, 0x00


	//----- nvinfo : EIATTR_KPARAM_INFO
	.align		4
.L_27:
        /*0088*/ 	.byte	0x04, 0x17
        /*008a*/ 	.short	(.L_29 - .L_28)
.L_28:
        /*008c*/ 	.word	0x00000000
        /*0090*/ 	.short	0x0003
        /*0092*/ 	.short	0x0018
        /*0094*/ 	.byte	0x00, 0xf4, 0x21, 0x00


	//----- nvinfo : EIATTR_KPARAM_INFO
	.align		4
.L_29:
        /*0098*/ 	.byte	0x04, 0x17
        /*009a*/ 	.short	(.L_31 - .L_30)
.L_30:
        /*009c*/ 	.word	0x00000000
        /*00a0*/ 	.short	0x0002
        /*00a2*/ 	.short	0x0010
        /*00a4*/ 	.byte	0x00, 0xf4, 0x21, 0x00


	//----- nvinfo : EIATTR_KPARAM_INFO
	.align		4
.L_31:
        /*00a8*/ 	.byte	0x04, 0x17
        /*00aa*/ 	.short	(.L_33 - .L_32)
.L_32:
        /*00ac*/ 	.word	0x00000000
        /*00b0*/ 	.short	0x0001
        /*00b2*/ 	.short	0x0008
        /*00b4*/ 	.byte	0x00, 0xf4, 0x21, 0x00


	//----- nvinfo : EIATTR_KPARAM_INFO
	.align		4
.L_33:
        /*00b8*/ 	.byte	0x04, 0x17
        /*00ba*/ 	.short	(.L_35 - .L_34)
.L_34:
        /*00bc*/ 	.word	0x00000000
        /*00c0*/ 	.short	0x0000
        /*00c2*/ 	.short	0x0000
        /*00c4*/ 	.byte	0x00, 0xf4, 0x21, 0x00


	//----- nvinfo : EIATTR_SPARSE_MMA_MASK
	.align		4
.L_35:
        /*00c8*/ 	.byte	0x03, 0x50
        /*00ca*/ 	.short	0x0000


	//----- nvinfo : EIATTR_MAXREG_COUNT
	.align		4
        /*00cc*/ 	.byte	0x03, 0x1b
        /*00ce*/ 	.short	0x00ff


	//----- nvinfo : EIATTR_EXIT_INSTR_OFFSETS
	.align		4
        /*00d0*/ 	.byte	0x04, 0x1c
        /*00d2*/ 	.short	(.L_37 - .L_36)


	//   ....[0]....
.L_36:
        /*00d4*/ 	.word	0x000004e0


	//   ....[1]....
        /*00d8*/ 	.word	0x00000500


	//----- nvinfo : EIATTR_REQNTID
	.align		4
.L_37:
        /*00dc*/ 	.byte	0x04, 0x10
        /*00de*/ 	.short	(.L_39 - .L_38)
.L_38:
        /*00e0*/ 	.word	0x00000080
        /*00e4*/ 	.word	0x00000001
        /*00e8*/ 	.word	0x00000001


	//----- nvinfo : EIATTR_CBANK_PARAM_SIZE
	.align		4
.L_39:
        /*00ec*/ 	.byte	0x03, 0x19
        /*00ee*/ 	.short	0x005c


	//----- nvinfo : EIATTR_PARAM_CBANK
	.align		4
        /*00f0*/ 	.byte	0x04, 0x0a
        /*00f2*/ 	.short	(.L_41 - .L_40)
	.align		4
.L_40:
        /*00f4*/ 	.word	index@(.nv.constant0.triton_poi_fused__native_batch_norm_legit_no_training_add_65)
        /*00f8*/ 	.short	0x0210
        /*00fa*/ 	.short	0x005c


	//----- nvinfo : EIATTR_SW_WAR
	.align		4
.L_41:
        /*00fc*/ 	.byte	0x04, 0x36
        /*00fe*/ 	.short	(.L_43 - .L_42)
.L_42:
        /*0100*/ 	.word	0x00000008
.L_43:


//--------------------- .nv.callgraph             --------------------------
	.section	.nv.callgraph,"",@"SHT_CUDA_CALLGRAPH"
	.align	4
	.sectionentsize	8
	.align		4
        /*0000*/ 	.word	0x00000000
	.align		4
        /*0004*/ 	.word	0xffffffff
	.align		4
        /*0008*/ 	.word	0x00000000
	.align		4
        /*000c*/ 	.word	0xfffffffe
	.align		4
        /*0010*/ 	.word	0x00000000
	.align		4
        /*0014*/ 	.word	0xfffffffd
	.align		4
        /*0018*/ 	.word	0x00000000
	.align		4
        /*001c*/ 	.word	0xfffffffc


//--------------------- .nv.constant4             --------------------------
	.section	.nv.constant4,"a",@progbits
	.align	8
	.align		8
.nv.constant4:
        /*0000*/ 	.dword	_$_str
	.align		8
        /*0008*/ 	.dword	_$_str_$_2


//--------------------- .text.triton_poi_fused__native_batch_norm_legit_no_training_add_65 --------------------------
	.section	.text.triton_poi_fused__native_batch_norm_legit_no_training_add_65,"ax",@progbits
	.align	128
        .global         triton_poi_fused__native_batch_norm_legit_no_training_add_65
        .type           triton_poi_fused__native_batch_norm_legit_no_training_add_65,@function
        .size           triton_poi_fused__native_batch_norm_legit_no_training_add_65,(.L_x_1 - triton_poi_fused__native_batch_norm_legit_no_training_add_65)
        .other          triton_poi_fused__native_batch_norm_legit_no_training_add_65,@"STO_CUDA_ENTRY STV_DEFAULT"
triton_poi_fused__native_batch_norm_legit_no_training_add_65:
.text.triton_poi_fused__native_batch_norm_legit_no_training_add_65:
[----:B------:R-:W0:Y:S01]  /*0000*/  LDC R1, c[0x0][0x28] ;  /* 0x00000a00ff017b82 */ /* 0x000e220000000800 */
[----:B------:R-:W1:Y:S07]  /*0010*/  S2R R2, SR_TID.X ;  /* 0x0000000000027919 */ /* 0x000e6e0000002100 */
[----:B------:R-:W2:Y:S01]  /*0020*/  LDC.64 R26, c[0x0][0x220] ;  /* 0x00008800ff1a7b82 */ /* 0x000ea20000000a00 */
[----:B------:R-:W-:Y:S02]  /*0030*/  CS2R R4, SRZ ;  /* 0x0000000000047805 */ /* 0x000fe4000001ff00 */
[----:B------:R-:W-:Y:S01]  /*0040*/  CS2R R6, SRZ ;  /* 0x0000000000067805 */ /* 0x000fe2000001ff00 */
[----:B------:R-:W3:Y:S01]  /*0050*/  S2R R3, SR_CTAID.X ;  /* 0x0000000000037919 */ /* 0x000ee20000002500 */
[----:B------:R-:W-:-:S03]  /*0060*/  ULDC.64 UR4, c[0x0][0x208] ;  /* 0x0000820000047ab9 */ /* 0x000fc60000000a00 */
[----:B------:R-:W4:Y:S08]  /*0070*/  LDC.64 R28, c[0x0][0x248] ;  /* 0x00009200ff1c7b82 */ /* 0x000f300000000a00 */
[----:B------:R-:W5:Y:S08]  /*0080*/  LDC.64 R22, c[0x0][0x210] ;  /* 0x00008400ff167b82 */ /* 0x000f700000000a00 */
[----:B------:R-:W5:Y:S01]  /*0090*/  LDC.64 R8, c[0x0][0x218] ;  /* 0x00008600ff087b82 */ /* 0x000f620000000a00 */
[----:B-1----:R-:W-:-:S07]  /*00a0*/  LOP3.LUT R2, R2, 0x7f, RZ, 0xc0, !PT ;  /* 0x0000007f02027812 */ /* 0x002fce00078ec0ff */
[----:B------:R-:W1:Y:S01]  /*00b0*/  LDC.64 R10, c[0x0][0x238] ;  /* 0x00008e00ff0a7b82 */ /* 0x000e620000000a00 */
[----:B---3--:R-:W-:-:S04]  /*00c0*/  LEA R2, R3, R2, 0x7 ;  /* 0x0000000203027211 */ /* 0x008fc800078e38ff */
[C---:B------:R-:W-:Y:S01]  /*00d0*/  ISETP.GE.AND P4, PT, R2.reuse, 0xb00, PT ;  /* 0x00000b000200780c */ /* 0x040fe20003f86270 */
[----:B------:R-:W-:Y:S02]  /*00e0*/  IMAD.HI R0, R2, 0x2e8ba2e9, RZ ;  /* 0x2e8ba2e902007827 */ /* 0x000fe400078e02ff */
[----:B------:R-:W3:Y:S03]  /*00f0*/  LDC.64 R12, c[0x0][0x240] ;  /* 0x00009000ff0c7b82 */ /* 0x000ee60000000a00 */
[----:B------:R-:W-:-:S04]  /*0100*/  SHF.R.U32.HI R3, RZ, 0x1f, R0 ;  /* 0x0000001fff037819 */ /* 0x000fc80000011600 */
[----:B------:R-:W-:Y:S01]  /*0110*/  LEA.HI.SX32 R3, R0, R3, 0x1b ;  /* 0x0000000300037211 */ /* 0x000fe200078fdaff */
[----:B------:R-:W3:Y:S04]  /*0120*/  LDC.64 R14, c[0x0][0x228] ;  /* 0x00008a00ff0e7b82 */ /* 0x000ee80000000a00 */
[----:B------:R-:W-:-:S04]  /*0130*/  IMAD R25, R3, -0xb0, R2 ;  /* 0xffffff5003197824 */ /* 0x000fc800078e0202 */
[C---:B--2---:R-:W-:Y:S01]  /*0140*/  IMAD.WIDE R26, R25.reuse, 0x4, R26 ;  /* 0x00000004191a7825 */ /* 0x044fe200078e021a */
[----:B------:R-:W2:Y:S03]  /*0150*/  LDC.64 R16, c[0x0][0x230] ;  /* 0x00008c00ff107b82 */ /* 0x000ea60000000a00 */
[----:B----4-:R-:W-:Y:S01]  /*0160*/  IMAD.WIDE R28, R25, 0x4, R28 ;  /* 0x00000004191c7825 */ /* 0x010fe200078e021c */
[----:B------:R4:W2:Y:S04]  /*0170*/  @!P4 LDG.E.EL R5, desc[UR4][R26.64] ;  /* 0x000000041a05c981 */ /* 0x0008a8000c2e1900 */
[----:B------:R-:W2:Y:S01]  /*0180*/  @!P4 LDG.E.EL R6, desc[UR4][R28.64] ;  /* 0x000000041c06c981 */ /* 0x000ea2000c2e1900 */
[----:B------:R-:W2:Y:S01]  /*0190*/  LDC.64 R18, c[0x0][0x250] ;  /* 0x00009400ff127b82 */ /* 0x000ea20000000a00 */
[----:B------:R-:W-:Y:S01]  /*01a0*/  HFMA2.MMA R3, -RZ, RZ, 0, 0 ;  /* 0x00000000ff037435 */ /* 0x000fe200000001ff */
[----:B------:R-:W-:Y:S01]  /*01b0*/  MOV R0, RZ ;  /* 0x000000ff00007202 */ /* 0x000fe20000000f00 */
[----:B-----5:R-:W-:-:S04]  /*01c0*/  IMAD.WIDE R22, R2, 0x4, R22 ;  /* 0x0000000402167825 */ /* 0x020fc800078e0216 */
[C---:B0-----:R-:W-:Y:S01]  /*01d0*/  IMAD.WIDE R8, R25.reuse, 0x4, R8 ;  /* 0x0000000419087825 */ /* 0x041fe200078e0208 */
[----:B------:R-:W0:Y:S03]  /*01e0*/  LDC.64 R20, c[0x0][0x258] ;  /* 0x00009600ff147b82 */ /* 0x000e260000000a00 */
[----:B-1----:R-:W-:Y:S01]  /*01f0*/  IMAD.WIDE R10, R2, 0x4, R10 ;  /* 0x00000004020a7825 */ /* 0x002fe200078e020a */
[----:B----4-:R-:W-:Y:S01]  /*0200*/  HFMA2.MMA R27, -RZ, RZ, 0, 0 ;  /* 0x00000000ff1b7435 */ /* 0x010fe200000001ff */
[----:B------:R1:W4:Y:S02]  /*0210*/  @!P4 LDG.E R3, desc[UR4][R22.64] ;  /* 0x000000041603c981 */ /* 0x000324000c1e1900 */
[C---:B---3--:R-:W-:Y:S02]  /*0220*/  IMAD.WIDE R12, R25.reuse, 0x4, R12 ;  /* 0x00000004190c7825 */ /* 0x048fe400078e020c */
[----:B------:R3:W4:Y:S02]  /*0230*/  @!P4 LDG.E.EL R0, desc[UR4][R8.64] ;  /* 0x000000040800c981 */ /* 0x000724000c2e1900 */
[----:B------:R-:W-:-:S02]  /*0240*/  IMAD.WIDE R14, R25, 0x4, R14 ;  /* 0x00000004190e7825 */ /* 0x000fc400078e020e */
[----:B------:R5:W4:Y:S02]  /*0250*/  @!P4 LDG.E R7, desc[UR4][R10.64] ;  /* 0x000000040a07c981 */ /* 0x000b24000c1e1900 */
[C---:B--2---:R-:W-:Y:S02]  /*0260*/  IMAD.WIDE R16, R25.reuse, 0x4, R16 ;  /* 0x0000000419107825 */ /* 0x044fe400078e0210 */
[----:B------:R-:W2:Y:S01]  /*0270*/  @!P4 LDG.E.EL R4, desc[UR4][R12.64] ;  /* 0x000000040c04c981 */ /* 0x000ea2000c2e1900 */
[----:B-1----:R-:W-:Y:S01]  /*0280*/  MOV R22, RZ ;  /* 0x000000ff00167202 */ /* 0x002fe20000000f00 */
[C---:B------:R-:W-:Y:S01]  /*0290*/  IMAD.WIDE R18, R25.reuse, 0x4, R18 ;  /* 0x0000000419127825 */ /* 0x040fe200078e0212 */
[----:B---3--:R-:W1:Y:S01]  /*02a0*/  LDC.64 R8, c[0x0][0x260] ;  /* 0x00009800ff087b82 */ /* 0x008e620000000a00 */
[----:B------:R-:W3:Y:S02]  /*02b0*/  @!P4 LDG.E.EL R27, desc[UR4][R14.64] ;  /* 0x000000040e1bc981 */ /* 0x000ee4000c2e1900 */
[----:B0-----:R-:W-:Y:S01]  /*02c0*/  IMAD.WIDE R20, R25, 0x4, R20 ;  /* 0x0000000419147825 */ /* 0x001fe200078e0214 */
[----:B------:R-:W-:-:S04]  /*02d0*/  CS2R R24, SRZ ;  /* 0x0000000000187805 */ /* 0x000fc8000001ff00 */
[----:B------:R-:W3:Y:S04]  /*02e0*/  @!P4 LDG.E.EL R22, desc[UR4][R20.64] ;  /* 0x000000041416c981 */ /* 0x000ee8000c2e1900 */
[----:B------:R-:W3:Y:S04]  /*02f0*/  @!P4 LDG.E.EL R24, desc[UR4][R16.64] ;  /* 0x000000041018c981 */ /* 0x000ee8000c2e1900 */
[----:B------:R-:W3:Y:S01]  /*0300*/  @!P4 LDG.E.EL R25, desc[UR4][R18.64] ;  /* 0x000000041219c981 */ /* 0x000ee2000c2e1900 */
[----:B-1----:R-:W-:-:S04]  /*0310*/  IMAD.WIDE R8, R2, 0x4, R8 ;  /* 0x0000000402087825 */ /* 0x002fc800078e0208 */
[----:B------:R-:W-:Y:S01]  /*0320*/  FADD R5, R5, 0.0010000000474974513054 ;  /* 0x3a83126f05057421 */ /* 0x000fe20000000000 */
[----:B------:R-:W-:-:S03]  /*0330*/  FADD R6, R6, 0.0010000000474974513054 ;  /* 0x3a83126f06067421 */ /* 0x000fc60000000000 */
[----:B-----5:R-:W0:Y:S08]  /*0340*/  MUFU.SQRT R10, R5 ;  /* 0x00000005000a7308 */ /* 0x020e300000002000 */
[----:B------:R-:W1:Y:S01]  /*0350*/  MUFU.SQRT R11, R6 ;  /* 0x00000006000b7308 */ /* 0x000e620000002000 */
[C---:B0-----:R-:W-:Y:S02]  /*0360*/  FSETP.GT.AND P0, PT, R10.reuse, 8.50705917302346158658e+37, PT ;  /* 0x7e8000000a00780b */ /* 0x041fe40003f04000 */
[----:B------:R-:W-:-:S02]  /*0370*/  FSETP.GEU.AND P2, PT, R10, 1.175494350822287508e-38, PT ;  /* 0x008000000a00780b */ /* 0x000fc40003f4e000 */
[C---:B-1----:R-:W-:Y:S02]  /*0380*/  FSETP.GT.AND P1, PT, R11.reuse, 8.50705917302346158658e+37, PT ;  /* 0x7e8000000b00780b */ /* 0x042fe40003f24000 */
[----:B------:R-:W-:-:S07]  /*0390*/  FSETP.GEU.AND P3, PT, R11, 1.175494350822287508e-38, PT ;  /* 0x008000000b00780b */ /* 0x000fce0003f6e000 */
[----:B------:R-:W-:Y:S01]  /*03a0*/  @P0 FMUL R10, R10, 0.25 ;  /* 0x3e8000000a0a0820 */ /* 0x000fe20000400000 */
[----:B------:R-:W-:-:S03]  /*03b0*/  HFMA2.MMA R6, -RZ, RZ, 1.625, 0 ;  /* 0x3e800000ff067435 */ /* 0x000fc600000001ff */
[----:B------:R-:W-:Y:S01]  /*03c0*/  @!P2 FMUL R10, R10, 16777216 ;  /* 0x4b8000000a0aa820 */ /* 0x000fe20000400000 */
[----:B------:R-:W-:-:S04]  /*03d0*/  @P1 FMUL R11, R11, 0.25 ;  /* 0x3e8000000b0b1820 */ /* 0x000fc80000400000 */
[----:B------:R-:W-:Y:S01]  /*03e0*/  @!P3 FMUL R11, R11, 16777216 ;  /* 0x4b8000000b0bb820 */ /* 0x000fe20000400000 */
[----:B------:R-:W0:Y:S01]  /*03f0*/  MUFU.RCP R10, R10 ;  /* 0x0000000a000a7308 */ /* 0x000e220000001000 */
[----:B------:R-:W-:-:S07]  /*0400*/  FSEL R5, R6, 1, P0 ;  /* 0x3f80000006057808 */ /* 0x000fce0000000000 */
[----:B------:R-:W1:Y:S01]  /*0410*/  MUFU.RCP R11, R11 ;  /* 0x0000000b000b7308 */ /* 0x000e620000001000 */
[----:B------:R-:W-:Y:S01]  /*0420*/  FSEL R6, R6, 1, P1 ;  /* 0x3f80000006067808 */ /* 0x000fe20000800000 */
[----:B------:R-:W-:-:S04]  /*0430*/  @!P2 FMUL R5, R5, 16777216 ;  /* 0x4b8000000505a820 */ /* 0x000fc80000400000 */
[----:B------:R-:W-:Y:S01]  /*0440*/  @!P3 FMUL R6, R6, 16777216 ;  /* 0x4b8000000606b820 */ /* 0x000fe20000400000 */
[----:B----4-:R-:W-:Y:S01]  /*0450*/  FADD R3, -R0, R3 ;  /* 0x0000000300037221 */ /* 0x010fe20000000100 */
[----:B--2---:R-:W-:Y:S01]  /*0460*/  FADD R7, -R4, R7 ;  /* 0x0000000704077221 */ /* 0x004fe20000000100 */
[----:B0-----:R-:W-:Y:S01]  /*0470*/  FMUL R10, R10, R5 ;  /* 0x000000050a0a7220 */ /* 0x001fe20000400000 */
[----:B-1----:R-:W-:-:S03]  /*0480*/  FMUL R6, R11, R6 ;  /* 0x000000060b067220 */ /* 0x002fc60000400000 */
[----:B------:R-:W-:Y:S01]  /*0490*/  FMUL R3, R10, R3 ;  /* 0x000000030a037220 */ /* 0x000fe20000400000 */
[----:B------:R-:W-:-:S03]  /*04a0*/  FMUL R7, R6, R7 ;  /* 0x0000000706077220 */ /* 0x000fc60000400000 */
[----:B---3--:R-:W-:Y:S01]  /*04b0*/  FFMA R3, R3, R27, R24 ;  /* 0x0000001b03037223 */ /* 0x008fe20000000018 */
[----:B------:R-:W-:-:S04]  /*04c0*/  FFMA R22, R7, R25, R22 ;  /* 0x0000001907167223 */ /* 0x000fc80000000016 */
[----:B------:R-:W-:Y:S01]  /*04d0*/  FADD R3, R3, R22 ;  /* 0x0000001603037221 */ /* 0x000fe20000000000 */
[----:B------:R-:W-:Y:S06]  /*04e0*/  @P4 EXIT ;  /* 0x000000000000494d */ /* 0x000fec0003800000 */
[----:B------:R-:W-:Y:S01]  /*04f0*/  STG.E desc[UR4][R8.64], R3 ;  /* 0x0000000308007986 */ /* 0x000fe2000c101904 */
[----:B------:R-:W-:Y:S05]  /*0500*/  EXIT ;  /* 0x000000000000794d */ /* 0x000fea0003800000 */
.L_x_0:
[----:B------:R-:W-:-:S00]  /*0510*/  BRA `(.L_x_0) ;  /* 0xfffffffc00fc7947 */ /* 0x000fc0000383ffff */
[----:B------:R-:W-:-:S00]  /*0520*/  NOP ;  /* 0x0000000000007918 */ /* 0x000fc00000000000 */
        /* <DEDUP_REMOVED lines=13> */
.L_x_1:


//--------------------- .nv.global.init           --------------------------
	.section	.nv.global.init,"aw",@progbits
.nv.global.init:
	.type		_$_str,@object
	.size		_$_str,(_$_str_$_2 - _$_str)
_$_str:
        /*0000*/ 	.byte	0x5f, 0x5f, 0x43, 0x55, 0x44, 0x41, 0x5f, 0x46, 0x54, 0x5a, 0x00
	.type		_$_str_$_2,@object
	.size		_$_str_$_2,(.L_1 - _$_str_$_2)
_$_str_$_2:
        /*000b*/ 	.byte	0x5f, 0x5f, 0x43, 0x55, 0x44, 0x41, 0x5f, 0x50, 0x52, 0x45, 0x43, 0x5f, 0x53, 0x51, 0x52, 0x54
        /*001b*/ 	.byte	0x00
.L_1:


//--------------------- .nv.constant0.triton_poi_fused__native_batch_norm_legit_no_training_add_65 --------------------------
	.section	.nv.constant0.triton_poi_fused__native_batch_norm_legit_no_training_add_65,"a",@progbits
	.sectionflags	@""
	.align	4
.nv.constant0.triton_poi_fused__native_batch_norm_legit_no_training_add_65:
	.zero		620
